	.headerflags	@"EF_CUDA_TEXMODE_UNIFIED EF_CUDA_64BIT_ADDRESS EF_CUDA_ACCELERATORS EF_CUDA_SM90 EF_CUDA_VIRTUAL_SM(EF_CUDA_SM90)"
	.elftype	@"ET_EXEC"


//--------------------- .nv.info                  --------------------------
	.section	.nv.info,"",@"SHT_CUDA_INFO"
	.align	4


	//----- nvinfo : EIATTR_REGCOUNT
	.align		4
        /*0000*/ 	.byte	0x04, 0x2f
        /*0002*/ 	.short	(.L_3 - .L_2)
	.align		4
.L_2:
        /*0004*/ 	.word	index@(triton_poi_fused__native_batch_norm_legit_no_training_convolution_6)
        /*0008*/ 	.word	0x00000013


	//----- nvinfo : EIATTR_MIN_STACK_SIZE
	.align		4
.L_3:
        /*000c*/ 	.byte	0x04, 0x12
        /*000e*/ 	.short	(.L_5 - .L_4)
	.align		4
.L_4:
        /*0010*/ 	.word	index@(triton_poi_fused__native_batch_norm_legit_no_training_convolution_6)
        /*0014*/ 	.word	0x00000000


	//----- nvinfo : EIATTR_FRAME_SIZE
	.align		4
.L_5:
        /*0018*/ 	.byte	0x04, 0x11
        /*001a*/ 	.short	(.L_7 - .L_6)
	.align		4
.L_6:
        /*001c*/ 	.word	index@(triton_poi_fused__native_batch_norm_legit_no_training_convolution_6)
        /*0020*/ 	.word	0x00000000


	//----- nvinfo : EIATTR_MIN_STACK_SIZE
	.align		4
.L_7:
        /*0024*/ 	.byte	0x04, 0x12
        /*0026*/ 	.short	(.L_9 - .L_8)
	.align		4
.L_8:
        /*0028*/ 	.word	index@(triton_poi_fused__native_batch_norm_legit_no_training_convolution_6)
        /*002c*/ 	.word	0x00000000
.L_9:


//--------------------- .nv.info.triton_poi_fused__native_batch_norm_legit_no_training_convolution_6 --------------------------
	.section	.nv.info.triton_poi_fused__native_batch_norm_legit_no_training_convolution_6,"",@"SHT_CUDA_INFO"
	.sectionflags	@""
	.align	4


	//----- nvinfo : EIATTR_CUDA_API_VERSION
	.align		4
        /*0000*/ 	.byte	0x04, 0x37
        /*0002*/ 	.short	(.L_11 - .L_10)
.L_10:
        /*0004*/ 	.word	0x0000007c


	//----- nvinfo : EIATTR_KPARAM_INFO
	.align		4
.L_11:
        /*0008*/ 	.byte	0x04, 0x17
        /*000a*/ 	.short	(.L_13 - .L_12)
.L_12:
        /*000c*/ 	.word	0x00000000
        /*0010*/ 	.short	0x0007
        /*0012*/ 	.short	0x0038
        /*0014*/ 	.byte	0x00, 0xf0, 0x11, 0x00


	//----- nvinfo : EIATTR_KPARAM_INFO
	.align		4
.L_13:
        /*0018*/ 	.byte	0x04, 0x17
        /*001a*/ 	.short	(.L_15 - .L_14)
.L_14:
        /*001c*/ 	.word	0x00000000
        /*0020*/ 	.short	0x0006
        /*0022*/ 	.short	0x0030
        /*0024*/ 	.byte	0x00, 0xf4, 0x21, 0x00


	//----- nvinfo : EIATTR_KPARAM_INFO
	.align		4
.L_15:
        /*0028*/ 	.byte	0x04, 0x17
        /*002a*/ 	.short	(.L_17 - .L_16)
.L_16:
        /*002c*/ 	.word	0x00000000
        /*0030*/ 	.short	0x0005
        /*0032*/ 	.short	0x0028
        /*0034*/ 	.byte	0x00, 0xf4, 0x21, 0x00


	//----- nvinfo : EIATTR_KPARAM_INFO
	.align		4
.L_17:
        /*0038*/ 	.byte	0x04, 0x17
        /*003a*/ 	.short	(.L_19 - .L_18)
.L_18:
        /*003c*/ 	.word	0x00000000
        /*0040*/ 	.short	0x0004
        /*0042*/ 	.short	0x0020
        /*0044*/ 	.byte	0x00, 0xf4, 0x21, 0x00


	//----- nvinfo : EIATTR_KPARAM_INFO
	.align		4
.L_19:
        /*0048*/ 	.byte	0x04, 0x17
        /*004a*/ 	.short	(.L_21 - .L_20)
.L_20:
        /*004c*/ 	.word	0x00000000
        /*0050*/ 	.short	0x0003
        /*0052*/ 	.short	0x0018
        /*0054*/ 	.byte	0x00, 0xf4, 0x21, 0x00


	//----- nvinfo : EIATTR_KPARAM_INFO
	.align		4
.L_21:
        /*0058*/ 	.byte	0x04, 0x17
        /*005a*/ 	.short	(.L_23 - .L_22)
.L_22:
        /*005c*/ 	.word	0x00000000
        /*0060*/ 	.short	0x0002
        /*0062*/ 	.short	0x0010
        /*0064*/ 	.byte	0x00, 0xf4, 0x21, 0x00


	//----- nvinfo : EIATTR_KPARAM_INFO
	.align		4
.L_23:
        /*0068*/ 	.byte	0x04, 0x17
        /*006a*/ 	.short	(.L_25 - .L_24)
.L_24:
        /*006c*/ 	.word	0x00000000
        /*0070*/ 	.short	0x0001
        /*0072*/ 	.short	0x0008
        /*0074*/ 	.byte	0x00, 0xf4, 0x21, 0x00


	//----- nvinfo : EIATTR_KPARAM_INFO
	.align		4
.L_25:
        /*0078*/ 	.byte	0x04, 0x17
        /*007a*/ 	.short	(.L_27 - .L_26)
.L_26:
        /*007c*/ 	.word	0x00000000
        /*0080*/ 	.short	0x0000
        /*0082*/ 	.short	0x0000
        /*0084*/ 	.byte	0x00, 0xf4, 0x21, 0x00


	//----- nvinfo : EIATTR_SPARSE_MMA_MASK
	.align		4
.L_27:
        /*0088*/ 	.byte	0x03, 0x50
        /*008a*/ 	.short	0x0000


	//----- nvinfo : EIATTR_MAXREG_COUNT
	.align		4
        /*008c*/ 	.byte	0x03, 0x1b
        /*008e*/ 	.short	0x00ff


	//----- nvinfo : EIATTR_EXIT_INSTR_OFFSETS
	.align		4
        /*0090*/ 	.byte	0x04, 0x1c
        /*0092*/ 	.short	(.L_29 - .L_28)


	//   ....[0]....
.L_28:
        /*0094*/ 	.word	0x00000330


	//----- nvinfo : EIATTR_REQNTID
	.align		4
.L_29:
        /*0098*/ 	.byte	0x04, 0x10
        /*009a*/ 	.short	(.L_31 - .L_30)
.L_30:
        /*009c*/ 	.word	0x00000080
        /*00a0*/ 	.word	0x00000001
        /*00a4*/ 	.word	0x00000001


	//----- nvinfo : EIATTR_CBANK_PARAM_SIZE
	.align		4
.L_31:
        /*00a8*/ 	.byte	0x03, 0x19
        /*00aa*/ 	.short	0x003c


	//----- nvinfo : EIATTR_PARAM_CBANK
	.align		4
        /*00ac*/ 	.byte	0x04, 0x0a
        /*00ae*/ 	.short	(.L_33 - .L_32)
	.align		4
.L_32:
        /*00b0*/ 	.word	index@(.nv.constant0.triton_poi_fused__native_batch_norm_legit_no_training_convolution_6)
        /*00b4*/ 	.short	0x0210
        /*00b6*/ 	.short	0x003c


	//----- nvinfo : EIATTR_SW_WAR
	.align		4
.L_33:
        /*00b8*/ 	.byte	0x04, 0x36
        /*00ba*/ 	.short	(.L_35 - .L_34)
.L_34:
        /*00bc*/ 	.word	0x00000008
.L_35:


//--------------------- .nv.callgraph             --------------------------
	.section	.nv.callgraph,"",@"SHT_CUDA_CALLGRAPH"
	.align	4
	.sectionentsize	8
	.align		4
        /*0000*/ 	.word	0x00000000
	.align		4
        /*0004*/ 	.word	0xffffffff
	.align		4
        /*0008*/ 	.word	0x00000000
	.align		4
        /*000c*/ 	.word	0xfffffffe
	.align		4
        /*0010*/ 	.word	0x00000000
	.align		4
        /*0014*/ 	.word	0xfffffffd
	.align		4
        /*0018*/ 	.word	0x00000000
	.align		4
        /*001c*/ 	.word	0xfffffffc


//--------------------- .nv.constant4             --------------------------
	.section	.nv.constant4,"a",@progbits
	.align	8
	.align		8
.nv.constant4:
        /*0000*/ 	.dword	_$_str
	.align		8
        /*0008*/ 	.dword	_$_str_$_2


//--------------------- .text.triton_poi_fused__native_batch_norm_legit_no_training_convolution_6 --------------------------
	.section	.text.triton_poi_fused__native_batch_norm_legit_no_training_convolution_6,"ax",@progbits
	.align	128
        .global         triton_poi_fused__native_batch_norm_legit_no_training_convolution_6
        .type           triton_poi_fused__native_batch_norm_legit_no_training_convolution_6,@function
        .size           triton_poi_fused__native_batch_norm_legit_no_training_convolution_6,(.L_x_1 - triton_poi_fused__native_batch_norm_legit_no_training_convolution_6)
        .other          triton_poi_fused__native_batch_norm_legit_no_training_convolution_6,@"STO_CUDA_ENTRY STV_DEFAULT"
triton_poi_fused__native_batch_norm_legit_no_training_convolution_6:
.text.triton_poi_fused__native_batch_norm_legit_no_training_convolution_6:
[----:B------:R-:W-:Y:S01]  /*0000*/  LDC R1, c[0x0][0x28] ;  /* 0x00000a00ff017b82 */ /* 0x000fe20000000800 */
[----:B------:R-:W1:Y:S07]  /*0010*/  S2R R0, SR_TID.X ;  /* 0x0000000000007919 */ /* 0x000e6e0000002100 */
[----:B------:R-:W2:Y:S01]  /*0020*/  LDC.64 R10, c[0x0][0x228] ;  /* 0x00008a00ff0a7b82 */ /* 0x000ea20000000a00 */
[----:B------:R-:W-:Y:S01]  /*0030*/  ULDC.64 UR4, c[0x0][0x208] ;  /* 0x0000820000047ab9 */ /* 0x000fe20000000a00 */
[----:B------:R-:W3:Y:S06]  /*0040*/  S2R R3, SR_CTAID.X ;  /* 0x0000000000037919 */ /* 0x000eec0000002500 */
[----:B------:R-:W4:Y:S08]  /*0050*/  LDC.64 R6, c[0x0][0x218] ;  /* 0x00008600ff067b82 */ /* 0x000f300000000a00 */
[----:B------:R-:W5:Y:S08]  /*0060*/  LDC.64 R8, c[0x0][0x220] ;  /* 0x00008800ff087b82 */ /* 0x000f700000000a00 */
[----:B------:R-:W5:Y:S01]  /*0070*/  LDC.64 R12, c[0x0][0x230] ;  /* 0x00008c00ff0c7b82 */ /* 0x000f620000000a00 */
[----:B-1----:R-:W-:-:S07]  /*0080*/  LOP3.LUT R0, R0, 0x7f, RZ, 0xc0, !PT ;  /* 0x0000007f00007812 */ /* 0x002fce00078ec0ff */
[----:B------:R-:W1:Y:S01]  /*0090*/  LDC.64 R4, c[0x0][0x238] ;  /* 0x00008e00ff047b82 */ /* 0x000e620000000a00 */
[----:B---3--:R-:W-:Y:S02]  /*00a0*/  SHF.R.S32.HI R2, RZ, 0x18, R3 ;  /* 0x00000018ff027819 */ /* 0x008fe40000011403 */
[----:B------:R-:W-:Y:S02]  /*00b0*/  LEA R0, R3, R0, 0x7 ;  /* 0x0000000003007211 */ /* 0x000fe400078e38ff */
[----:B------:R-:W-:-:S04]  /*00c0*/  SGXT R3, R2, 0x1 ;  /* 0x000000010203781a */ /* 0x000fc80000000200 */
[----:B------:R-:W-:-:S04]  /*00d0*/  LEA.HI R3, R3, R0, RZ, 0x4 ;  /* 0x0000000003037211 */ /* 0x000fc800078f20ff */
[--C-:B------:R-:W-:Y:S02]  /*00e0*/  SHF.R.S32.HI R2, RZ, 0x4, R3.reuse ;  /* 0x00000004ff027819 */ /* 0x100fe40000011403 */
[----:B------:R-:W-:-:S04]  /*00f0*/  SHF.R.S32.HI R3, RZ, 0x1f, R3 ;  /* 0x0000001fff037819 */ /* 0x000fc80000011403 */
[----:B------:R-:W-:-:S04]  /*0100*/  LEA.HI R3, R3, R2, RZ, 0x9 ;  /* 0x0000000203037211 */ /* 0x000fc800078f48ff */
[----:B------:R-:W-:-:S04]  /*0110*/  LOP3.LUT R3, R3, 0xfffffe00, RZ, 0xc0, !PT ;  /* 0xfffffe0003037812 */ /* 0x000fc800078ec0ff */
[----:B------:R-:W-:Y:S02]  /*0120*/  IADD3 R15, R2, -R3, RZ ;  /* 0x80000003020f7210 */ /* 0x000fe40007ffe0ff */
[----:B------:R-:W3:Y:S03]  /*0130*/  LDC.64 R2, c[0x0][0x210] ;  /* 0x00008400ff027b82 */ /* 0x000ee60000000a00 */
[----:B--2---:R-:W-:-:S05]  /*0140*/  IMAD.WIDE R10, R15, 0x4, R10 ;  /* 0x000000040f0a7825 */ /* 0x004fca00078e020a */
[----:B------:R2:W2:Y:S01]  /*0150*/  LDG.E.EL R16, desc[UR4][R10.64] ;  /* 0x000000040a107981 */ /* 0x0004a2000c2e1900 */
[----:B----4-:R-:W-:-:S04]  /*0160*/  IMAD.WIDE R6, R15, 0x4, R6 ;  /* 0x000000040f067825 */ /* 0x010fc800078e0206 */
[C---:B-----5:R-:W-:Y:S02]  /*0170*/  IMAD.WIDE R8, R15.reuse, 0x4, R8 ;  /* 0x000000040f087825 */ /* 0x060fe400078e0208 */
[----:B------:R4:W5:Y:S02]  /*0180*/  LDG.E.EL R7, desc[UR4][R6.64] ;  /* 0x0000000406077981 */ /* 0x000964000c2e1900 */
[----:B---3--:R-:W-:Y:S02]  /*0190*/  IMAD.WIDE R2, R0, 0x4, R2 ;  /* 0x0000000400027825 */ /* 0x008fe400078e0202 */
[----:B------:R-:W3:Y:S04]  /*01a0*/  LDG.E.EL R8, desc[UR4][R8.64] ;  /* 0x0000000408087981 */ /* 0x000ee8000c2e1900 */
[----:B------:R-:W5:Y:S01]  /*01b0*/  LDG.E R14, desc[UR4][R2.64] ;  /* 0x00000004020e7981 */ /* 0x000f62000c1e1900 */
[----:B0-2---:R-:W-:-:S04]  /*01c0*/  IMAD.WIDE R10, R15, 0x4, R12 ;  /* 0x000000040f0a7825 */ /* 0x005fc800078e020c */
[----:B-1----:R-:W-:Y:S02]  /*01d0*/  IMAD.WIDE R12, R15, 0x4, R4 ;  /* 0x000000040f0c7825 */ /* 0x002fe400078e0204 */
[----:B------:R-:W2:Y:S01]  /*01e0*/  LDG.E.EL R10, desc[UR4][R10.64] ;  /* 0x000000040a0a7981 */ /* 0x000ea2000c2e1900 */
[----:B----4-:R-:W-:Y:S01]  /*01f0*/  HFMA2.MMA R6, -RZ, RZ, 1.625, 0 ;  /* 0x3e800000ff067435 */ /* 0x010fe200000001ff */
[----:B------:R-:W0:Y:S02]  /*0200*/  LDC.64 R4, c[0x0][0x240] ;  /* 0x00009000ff047b82 */ /* 0x000e240000000a00 */
[----:B------:R-:W2:Y:S01]  /*0210*/  LDG.E.EL R13, desc[UR4][R12.64] ;  /* 0x000000040c0d7981 */ /* 0x000ea2000c2e1900 */
[----:B0-----:R-:W-:-:S04]  /*0220*/  IMAD.WIDE R4, R0, 0x4, R4 ;  /* 0x0000000400047825 */ /* 0x001fc800078e0204 */
[----:B------:R-:W-:-:S04]  /*0230*/  FADD R16, R16, 9.9999997473787516356e-06 ;  /* 0x3727c5ac10107421 */ /* 0x000fc80000000000 */
[----:B------:R-:W0:Y:S02]  /*0240*/  MUFU.SQRT R15, R16 ;  /* 0x00000010000f7308 */ /* 0x000e240000002000 */
[C---:B0-----:R-:W-:Y:S02]  /*0250*/  FSETP.GT.AND P0, PT, R15.reuse, 8.50705917302346158658e+37, PT ;  /* 0x7e8000000f00780b */ /* 0x041fe40003f04000 */
[----:B------:R-:W-:-:S11]  /*0260*/  FSETP.GEU.AND P1, PT, R15, 1.175494350822287508e-38, PT ;  /* 0x008000000f00780b */ /* 0x000fd60003f2e000 */
[----:B------:R-:W-:-:S04]  /*0270*/  @P0 FMUL R15, R15, 0.25 ;  /* 0x3e8000000f0f0820 */ /* 0x000fc80000400000 */
[----:B------:R-:W-:-:S06]  /*0280*/  @!P1 FMUL R15, R15, 16777216 ;  /* 0x4b8000000f0f9820 */ /* 0x000fcc0000400000 */
[----:B------:R-:W0:Y:S01]  /*0290*/  MUFU.RCP R15, R15 ;  /* 0x0000000f000f7308 */ /* 0x000e220000001000 */
[----:B------:R-:W-:Y:S01]  /*02a0*/  FSEL R6, R6, 1, P0 ;  /* 0x3f80000006067808 */ /* 0x000fe20000000000 */
[----:B-----5:R-:W-:-:S04]  /*02b0*/  FADD R7, R14, R7 ;  /* 0x000000070e077221 */ /* 0x020fc80000000000 */
[----:B------:R-:W-:Y:S01]  /*02c0*/  @!P1 FMUL R6, R6, 16777216 ;  /* 0x4b80000006069820 */ /* 0x000fe20000400000 */
[----:B---3--:R-:W-:-:S03]  /*02d0*/  FADD R8, -R8, R7 ;  /* 0x0000000708087221 */ /* 0x008fc60000000100 */
[----:B0-----:R-:W-:-:S04]  /*02e0*/  FMUL R9, R15, R6 ;  /* 0x000000060f097220 */ /* 0x001fc80000400000 */
[----:B------:R-:W-:-:S04]  /*02f0*/  FMUL R8, R8, R9 ;  /* 0x0000000908087220 */ /* 0x000fc80000400000 */
[----:B--2---:R-:W-:Y:S01]  /*0300*/  FFMA R13, R10, R8, R13 ;  /* 0x000000080a0d7223 */ /* 0x004fe2000000000d */
[----:B------:R-:W-:Y:S04]  /*0310*/  STG.E desc[UR4][R2.64], R7 ;  /* 0x0000000702007986 */ /* 0x000fe8000c101904 */
[----:B------:R-:W-:Y:S01]  /*0320*/  STG.E desc[UR4][R4.64], R13 ;  /* 0x0000000d04007986 */ /* 0x000fe2000c101904 */
[----:B------:R-:W-:Y:S05]  /*0330*/  EXIT ;  /* 0x000000000000794d */ /* 0x000fea0003800000 */
.L_x_0:
[----:B------:R-:W-:-:S00]  /*0340*/  BRA `(.L_x_0) ;  /* 0xfffffffc00fc7947 */ /* 0x000fc0000383ffff */
[----:B------:R-:W-:-:S00]  /*0350*/  NOP ;  /* 0x0000000000007918 */ /* 0x000fc00000000000 */
        /* <DEDUP_REMOVED lines=10> */
.L_x_1:


//--------------------- .nv.global.init           --------------------------
	.section	.nv.global.init,"aw",@progbits
.nv.global.init:
	.type		_$_str,@object
	.size		_$_str,(_$_str_$_2 - _$_str)
_$_str:
        /*0000*/ 	.byte	0x5f, 0x5f, 0x43, 0x55, 0x44, 0x41, 0x5f, 0x46, 0x54, 0x5a, 0x00
	.type		_$_str_$_2,@object
	.size		_$_str_$_2,(.L_1 - _$_str_$_2)
_$_str_$_2:
        /*000b*/ 	.byte	0x5f, 0x5f, 0x43, 0x55, 0x44, 0x41, 0x5f, 0x50, 0x52, 0x45, 0x43, 0x5f, 0x53, 0x51, 0x52, 0x54
        /*001b*/ 	.byte	0x00
.L_1:


//--------------------- .nv.constant0.triton_poi_fused__native_batch_norm_legit_no_training_convolution_6 --------------------------
	.section	.nv.constant0.triton_poi_fused__native_batch_norm_legit_no_training_convolution_6,"a",@progbits
	.sectionflags	@""
	.align	4
.nv.constant0.triton_poi_fused__native_batch_norm_legit_no_training_convolution_6:
	.zero		588
